//
// Generated by NVIDIA NVVM Compiler
//
// Compiler Build ID: CL-36424714
// Cuda compilation tools, release 13.0, V13.0.88
// Based on NVVM 20.0.0
//

.version 9.0
.target sm_100
.address_size 64

	// .globl	_Z45write_seismograms_transfer_from_device_kernelPKiS0_S0_PfPKfi

.visible .entry _Z45write_seismograms_transfer_from_device_kernelPKiS0_S0_PfPKfi(
	.param .u64 .ptr .align 1 _Z45write_seismograms_transfer_from_device_kernelPKiS0_S0_PfPKfi_param_0,
	.param .u64 .ptr .align 1 _Z45write_seismograms_transfer_from_device_kernelPKiS0_S0_PfPKfi_param_1,
	.param .u64 .ptr .align 1 _Z45write_seismograms_transfer_from_device_kernelPKiS0_S0_PfPKfi_param_2,
	.param .u64 .ptr .align 1 _Z45write_seismograms_transfer_from_device_kernelPKiS0_S0_PfPKfi_param_3,
	.param .u64 .ptr .align 1 _Z45write_seismograms_transfer_from_device_kernelPKiS0_S0_PfPKfi_param_4,
	.param .u32 _Z45write_seismograms_transfer_from_device_kernelPKiS0_S0_PfPKfi_param_5
)
{
	.reg .pred 	%p<2>;
	.reg .b32 	%r<15>;
	.reg .b32 	%f<4>;
	.reg .b64 	%rd<21>;

	ld.param.u64 	%rd1, [_Z45write_seismograms_transfer_from_device_kernelPKiS0_S0_PfPKfi_param_0];
	ld.param.u64 	%rd2, [_Z45write_seismograms_transfer_from_device_kernelPKiS0_S0_PfPKfi_param_1];
	ld.param.u64 	%rd3, [_Z45write_seismograms_transfer_from_device_kernelPKiS0_S0_PfPKfi_param_2];
	ld.param.u64 	%rd4, [_Z45write_seismograms_transfer_from_device_kernelPKiS0_S0_PfPKfi_param_3];
	ld.param.u64 	%rd5, [_Z45write_seismograms_transfer_from_device_kernelPKiS0_S0_PfPKfi_param_4];
	ld.param.u32 	%r2, [_Z45write_seismograms_transfer_from_device_kernelPKiS0_S0_PfPKfi_param_5];
	mov.u32 	%r3, %ctaid.x;
	mov.u32 	%r4, %ctaid.y;
	mov.u32 	%r5, %nctaid.x;
	mad.lo.s32 	%r1, %r4, %r5, %r3;
	setp.ge.s32 	%p1, %r1, %r2;
	@%p1 bra 	$L__BB0_2;
	cvta.to.global.u64 	%rd6, %rd1;
	cvta.to.global.u64 	%rd7, %rd2;
	cvta.to.global.u64 	%rd8, %rd3;
	cvta.to.global.u64 	%rd9, %rd5;
	cvta.to.global.u64 	%rd10, %rd4;
	mov.u32 	%r6, %tid.x;
	mul.wide.s32 	%rd11, %r1, 4;
	add.s64 	%rd12, %rd6, %rd11;
	ld.global.u32 	%r7, [%rd12];
	mul.wide.s32 	%rd13, %r7, 4;
	add.s64 	%rd14, %rd7, %rd13;
	ld.global.u32 	%r8, [%rd14+-4];
	mad.lo.s32 	%r9, %r8, 125, %r6;
	add.s32 	%r10, %r9, -125;
	mul.wide.s32 	%rd15, %r10, 4;
	add.s64 	%rd16, %rd8, %rd15;
	ld.global.u32 	%r11, [%rd16];
	mad.lo.s32 	%r12, %r11, 3, -3;
	mul.wide.s32 	%rd17, %r12, 4;
	add.s64 	%rd18, %rd9, %rd17;
	ld.global.f32 	%f1, [%rd18];
	mul.lo.s32 	%r13, %r6, 3;
	mad.lo.s32 	%r14, %r1, 375, %r13;
	mul.wide.s32 	%rd19, %r14, 4;
	add.s64 	%rd20, %rd10, %rd19;
	st.global.f32 	[%rd20], %f1;
	ld.global.f32 	%f2, [%rd18+4];
	st.global.f32 	[%rd20+4], %f2;
	ld.global.f32 	%f3, [%rd18+8];
	st.global.f32 	[%rd20+8], %f3;
$L__BB0_2:
	ret;

}


// ===== COMPILED SASS (sm_100) =====

	.target	sm_100

	.elftype	@"ET_EXEC"


//--------------------- .note.nv.tkinfo           --------------------------
	.section	.note.nv.tkinfo,"",@"SHT_NOTE"
	.sectionflags	@"SHF_NOTE_NV_TKINFO"
	.tkinfo
        /*0018*/ 	.word	0x00000002
        /*0030*/ 	.string	""
        /*0030*/ 	.string	"ptxas"
        /*0030*/ 	.string	"Cuda compilation tools, release 13.0, V13.0.88"
        /*0030*/ 	.string	"Build cuda_13.0.r13.0/compiler.36424714_0"
        /*0030*/ 	.string	"-arch sm_100 -m 64 "



//--------------------- .note.nv.cuinfo           --------------------------
	.section	.note.nv.cuinfo,"",@"SHT_NOTE"
	.sectionflags	@"SHF_NOTE_NV_CUINFO"
        /*0018*/ 	.short	0x0002
        /*001a*/ 	.short	0x0064
        /*001c*/ 	.short	0x0082
	.zero		2


//--------------------- .nv.info                  --------------------------
	.section	.nv.info,"",@"SHT_CUDA_INFO"
	.align	4


	//----- nvinfo : EIATTR_REGCOUNT
	.align		4
        /*0000*/ 	.byte	0x04, 0x2f
        /*0002*/ 	.short	(.L_1 - .L_0)
	.align		4
.L_0:
        /*0004*/ 	.word	index@(_Z45write_seismograms_transfer_from_device_kernelPKiS0_S0_PfPKfi)
        /*0008*/ 	.word	0x0000000e


	//----- nvinfo : EIATTR_FRAME_SIZE
	.align		4
.L_1:
        /*000c*/ 	.byte	0x04, 0x11
        /*000e*/ 	.short	(.L_3 - .L_2)
	.align		4
.L_2:
        /*0010*/ 	.word	index@(_Z45write_seismograms_transfer_from_device_kernelPKiS0_S0_PfPKfi)
        /*0014*/ 	.word	0x00000000


	//----- nvinfo : EIATTR_MIN_STACK_SIZE
	.align		4
.L_3:
        /*0018*/ 	.byte	0x04, 0x12
        /*001a*/ 	.short	(.L_5 - .L_4)
	.align		4
.L_4:
        /*001c*/ 	.word	index@(_Z45write_seismograms_transfer_from_device_kernelPKiS0_S0_PfPKfi)
        /*0020*/ 	.word	0x00000000
.L_5:


//--------------------- .nv.compat                --------------------------
	.section	.nv.compat,"",@"SHT_CUDA_COMPAT_INFO"
	.align	4
        /*0000*/ 	.byte	0x02, 0x09, 0x00, 0x00, 0x02, 0x02, 0x01, 0x00, 0x02, 0x05, 0x05, 0x00, 0x03, 0x07, 0x01, 0x01
        /*0010*/ 	.byte	0x02, 0x03, 0x00, 0x00, 0x02, 0x06, 0x01, 0x00, 0x04, 0x0b, 0x08, 0x00, 0x09, 0x00, 0x00, 0x00
        /*0020*/ 	.byte	0x00, 0x00, 0x00, 0x00


//--------------------- .nv.info._Z45write_seismograms_transfer_from_device_kernelPKiS0_S0_PfPKfi --------------------------
	.section	.nv.info._Z45write_seismograms_transfer_from_device_kernelPKiS0_S0_PfPKfi,"",@"SHT_CUDA_INFO"
	.sectionflags	@""
	.align	4


	//----- nvinfo : EIATTR_CUDA_API_VERSION
	.align		4
        /*0000*/ 	.byte	0x04, 0x37
        /*0002*/ 	.short	(.L_7 - .L_6)
.L_6:
        /*0004*/ 	.word	0x00000082


	//----- nvinfo : EIATTR_KPARAM_INFO
	.align		4
.L_7:
        /*0008*/ 	.byte	0x04, 0x17
        /*000a*/ 	.short	(.L_9 - .L_8)
.L_8:
        /*000c*/ 	.word	0x00000000
        /*0010*/ 	.short	0x0005
        /*0012*/ 	.short	0x0028
        /*0014*/ 	.byte	0x00, 0xf0, 0x11, 0x00


	//----- nvinfo : EIATTR_KPARAM_INFO
	.align		4
.L_9:
        /*0018*/ 	.byte	0x04, 0x17
        /*001a*/ 	.short	(.L_11 - .L_10)
.L_10:
        /*001c*/ 	.word	0x00000000
        /*0020*/ 	.short	0x0004
        /*0022*/ 	.short	0x0020
        /*0024*/ 	.byte	0x00, 0xf5, 0x21, 0x00


	//----- nvinfo : EIATTR_KPARAM_INFO
	.align		4
.L_11:
        /*0028*/ 	.byte	0x04, 0x17
        /*002a*/ 	.short	(.L_13 - .L_12)
.L_12:
        /*002c*/ 	.word	0x00000000
        /*0030*/ 	.short	0x0003
        /*0032*/ 	.short	0x0018
        /*0034*/ 	.byte	0x00, 0xf5, 0x21, 0x00


	//----- nvinfo : EIATTR_KPARAM_INFO
	.align		4
.L_13:
        /*0038*/ 	.byte	0x04, 0x17
        /*003a*/ 	.short	(.L_15 - .L_14)
.L_14:
        /*003c*/ 	.word	0x00000000
        /*0040*/ 	.short	0x0002
        /*0042*/ 	.short	0x0010
        /*0044*/ 	.byte	0x00, 0xf5, 0x21, 0x00


	//----- nvinfo : EIATTR_KPARAM_INFO
	.align		4
.L_15:
        /*0048*/ 	.byte	0x04, 0x17
        /*004a*/ 	.short	(.L_17 - .L_16)
.L_16:
        /*004c*/ 	.word	0x00000000
        /*0050*/ 	.short	0x0001
        /*0052*/ 	.short	0x0008
        /*0054*/ 	.byte	0x00, 0xf5, 0x21, 0x00


	//----- nvinfo : EIATTR_KPARAM_INFO
	.align		4
.L_17:
        /*0058*/ 	.byte	0x04, 0x17
        /*005a*/ 	.short	(.L_19 - .L_18)
.L_18:
        /*005c*/ 	.word	0x00000000
        /*0060*/ 	.short	0x0000
        /*0062*/ 	.short	0x0000
        /*0064*/ 	.byte	0x00, 0xf5, 0x21, 0x00


	//----- nvinfo : EIATTR_SPARSE_MMA_MASK
	.align		4
.L_19:
        /*0068*/ 	.byte	0x03, 0x50
        /*006a*/ 	.short	0x0000


	//----- nvinfo : EIATTR_MAXREG_COUNT
	.align		4
        /*006c*/ 	.byte	0x03, 0x1b
        /*006e*/ 	.short	0x00ff


	//----- nvinfo : EIATTR_MERCURY_ISA_VERSION
	.align		4
        /*0070*/ 	.byte	0x03, 0x5f
        /*0072*/ 	.short	0x0101


	//----- nvinfo : EIATTR_VRC_CTA_INIT_COUNT
	.align		4
        /*0074*/ 	.byte	0x02, 0x4a
	.zero		1
	.zero		1


	//----- nvinfo : EIATTR_EXIT_INSTR_OFFSETS
	.align		4
        /*0078*/ 	.byte	0x04, 0x1c
        /*007a*/ 	.short	(.L_21 - .L_20)


	//   ....[0]....
.L_20:
        /*007c*/ 	.word	0x00000070


	//   ....[1]....
        /*0080*/ 	.word	0x00000230


	//----- nvinfo : EIATTR_CBANK_PARAM_SIZE
	.align		4
.L_21:
        /*0084*/ 	.byte	0x03, 0x19
        /*0086*/ 	.short	0x002c


	//----- nvinfo : EIATTR_PARAM_CBANK
	.align		4
        /*0088*/ 	.byte	0x04, 0x0a
        /*008a*/ 	.short	(.L_23 - .L_22)
	.align		4
.L_22:
        /*008c*/ 	.word	index@(.nv.constant0._Z45write_seismograms_transfer_from_device_kernelPKiS0_S0_PfPKfi)
        /*0090*/ 	.short	0x0380
        /*0092*/ 	.short	0x002c


	//----- nvinfo : EIATTR_SW_WAR
	.align		4
.L_23:
        /*0094*/ 	.byte	0x04, 0x36
        /*0096*/ 	.short	(.L_25 - .L_24)
.L_24:
        /*0098*/ 	.word	0x00000008
.L_25:


//--------------------- .nv.callgraph             --------------------------
	.section	.nv.callgraph,"",@"SHT_CUDA_CALLGRAPH"
	.align	4
	.sectionentsize	8
	.align		4
        /*0000*/ 	.word	0x00000000
	.align		4
        /*0004*/ 	.word	0xffffffff
	.align		4
        /*0008*/ 	.word	0x00000000
	.align		4
        /*000c*/ 	.word	0xfffffffe
	.align		4
        /*0010*/ 	.word	0x00000000
	.align		4
        /*0014*/ 	.word	0xfffffffd
	.align		4
        /*0018*/ 	.word	0x00000000
	.align		4
        /*001c*/ 	.word	0xfffffffc


//--------------------- .text._Z45write_seismograms_transfer_from_device_kernelPKiS0_S0_PfPKfi --------------------------
	.section	.text._Z45write_seismograms_transfer_from_device_kernelPKiS0_S0_PfPKfi,"ax",@progbits
	.align	128
        .global         _Z45write_seismograms_transfer_from_device_kernelPKiS0_S0_PfPKfi
        .type           _Z45write_seismograms_transfer_from_device_kernelPKiS0_S0_PfPKfi,@function
        .size           _Z45write_seismograms_transfer_from_device_kernelPKiS0_S0_PfPKfi,(.L_x_1 - _Z45write_seismograms_transfer_from_device_kernelPKiS0_S0_PfPKfi)
        .other          _Z45write_seismograms_transfer_from_device_kernelPKiS0_S0_PfPKfi,@"STO_CUDA_ENTRY STV_DEFAULT"
_Z45write_seismograms_transfer_from_device_kernelPKiS0_S0_PfPKfi:
.text._Z45write_seismograms_transfer_from_device_kernelPKiS0_S0_PfPKfi:
[----:B------:R-:W-:Y:S01]  /*0000*/  LDC R1, c[0x0][0x37c] ;  /* 0x0000df00ff017b82 */ /* 0x000fe20000000800 */
[----:B------:R-:W0:Y:S07]  /*0010*/  S2R R11, SR_CTAID.Y ;  /* 0x00000000000b7919 */ /* 0x000e2e0000002600 */
[----:B------:R-:W0:Y:S01]  /*0020*/  S2UR UR4, SR_CTAID.X ;  /* 0x00000000000479c3 */ /* 0x000e220000002500 */
[----:B------:R-:W1:Y:S07]  /*0030*/  LDCU UR5, c[0x0][0x3a8] ;  /* 0x00007500ff0577ac */ /* 0x000e6e0008000800 */
[----:B------:R-:W0:Y:S02]  /*0040*/  LDC R0, c[0x0][0x370] ;  /* 0x0000dc00ff007b82 */ /* 0x000e240000000800 */
[----:B0-----:R-:W-:-:S05]  /*0050*/  IMAD R11, R11, R0, UR4 ;  /* 0x000000040b0b7e24 */ /* 0x001fca000f8e0200 */
[----:B-1----:R-:W-:-:S13]  /*0060*/  ISETP.GE.AND P0, PT, R11, UR5, PT ;  /* 0x000000050b007c0c */ /* 0x002fda000bf06270 */
[----:B------:R-:W-:Y:S05]  /*0070*/  @P0 EXIT ;  /* 0x000000000000094d */ /* 0x000fea0003800000 */
[----:B------:R-:W0:Y:S01]  /*0080*/  LDC.64 R2, c[0x0][0x380] ;  /* 0x0000e000ff027b82 */ /* 0x000e220000000a00 */
[----:B------:R-:W1:Y:S07]  /*0090*/  LDCU.64 UR4, c[0x0][0x358] ;  /* 0x00006b00ff0477ac */ /* 0x000e6e0008000a00 */
[----:B------:R-:W2:Y:S01]  /*00a0*/  LDC.64 R4, c[0x0][0x388] ;  /* 0x0000e200ff047b82 */ /* 0x000ea20000000a00 */
[----:B------:R-:W3:Y:S07]  /*00b0*/  S2R R10, SR_TID.X ;  /* 0x00000000000a7919 */ /* 0x000eee0000002100 */
[----:B------:R-:W4:Y:S01]  /*00c0*/  LDC.64 R6, c[0x0][0x390] ;  /* 0x0000e400ff067b82 */ /* 0x000f220000000a00 */
[----:B0-----:R-:W-:-:S06]  /*00d0*/  IMAD.WIDE R2, R11, 0x4, R2 ;  /* 0x000000040b027825 */ /* 0x001fcc00078e0202 */
[----:B-1----:R-:W2:Y:S02]  /*00e0*/  LDG.E R3, desc[UR4][R2.64] ;  /* 0x0000000402037981 */ /* 0x002ea4000c1e1900 */
[----:B--2---:R-:W-:-:S06]  /*00f0*/  IMAD.WIDE R4, R3, 0x4, R4 ;  /* 0x0000000403047825 */ /* 0x004fcc00078e0204 */
[----:B------:R-:W3:Y:S02]  /*0100*/  LDG.E R4, desc[UR4][R4.64+-0x4] ;  /* 0xfffffc0404047981 */ /* 0x000ee4000c1e1900 */
[----:B---3--:R-:W-:Y:S02]  /*0110*/  IMAD R0, R4, 0x7d, R10 ;  /* 0x0000007d04007824 */ /* 0x008fe400078e020a */
[----:B------:R-:W-:Y:S01]  /*0120*/  HFMA2 R3, -RZ, RZ, 0, 1.78813934326171875e-07 ;  /* 0x00000003ff037431 */ /* 0x000fe200000001ff */
[----:B------:R-:W0:Y:S02]  /*0130*/  LDC.64 R4, c[0x0][0x398] ;  /* 0x0000e600ff047b82 */ /* 0x000e240000000a00 */
[----:B------:R-:W-:-:S05]  /*0140*/  IADD3 R9, PT, PT, R0, -0x7d, RZ ;  /* 0xffffff8300097810 */ /* 0x000fca0007ffe0ff */
[----:B----4-:R-:W-:Y:S02]  /*0150*/  IMAD.WIDE R6, R9, 0x4, R6 ;  /* 0x0000000409067825 */ /* 0x010fe400078e0206 */
[----:B------:R-:W1:Y:S04]  /*0160*/  LDC.64 R8, c[0x0][0x3a0] ;  /* 0x0000e800ff087b82 */ /* 0x000e680000000a00 */
[----:B------:R-:W2:Y:S01]  /*0170*/  LDG.E R6, desc[UR4][R6.64] ;  /* 0x0000000406067981 */ /* 0x000ea2000c1e1900 */
[----:B------:R-:W-:Y:S02]  /*0180*/  IMAD R11, R11, 0x7d, R10 ;  /* 0x0000007d0b0b7824 */ /* 0x000fe400078e020a */
[----:B--2---:R-:W-:-:S04]  /*0190*/  IMAD R3, R6, R3, -0x3 ;  /* 0xfffffffd06037424 */ /* 0x004fc800078e0203 */
[----:B-1----:R-:W-:-:S05]  /*01a0*/  IMAD.WIDE R2, R3, 0x4, R8 ;  /* 0x0000000403027825 */ /* 0x002fca00078e0208 */
[----:B------:R-:W2:Y:S01]  /*01b0*/  LDG.E R9, desc[UR4][R2.64] ;  /* 0x0000000402097981 */ /* 0x000ea2000c1e1900 */
[----:B------:R-:W-:-:S05]  /*01c0*/  LEA R11, R11, R11, 0x1 ;  /* 0x0000000b0b0b7211 */ /* 0x000fca00078e08ff */
[----:B0-----:R-:W-:-:S05]  /*01d0*/  IMAD.WIDE R4, R11, 0x4, R4 ;  /* 0x000000040b047825 */ /* 0x001fca00078e0204 */
[----:B--2---:R-:W-:Y:S04]  /*01e0*/  STG.E desc[UR4][R4.64], R9 ;  /* 0x0000000904007986 */ /* 0x004fe8000c101904 */
[----:B------:R-:W2:Y:S04]  /*01f0*/  LDG.E R7, desc[UR4][R2.64+0x4] ;  /* 0x0000040402077981 */ /* 0x000ea8000c1e1900 */
[----:B--2---:R-:W-:Y:S04]  /*0200*/  STG.E desc[UR4][R4.64+0x4], R7 ;  /* 0x0000040704007986 */ /* 0x004fe8000c101904 */
[----:B------:R-:W2:Y:S04]  /*0210*/  LDG.E R11, desc[UR4][R2.64+0x8] ;  /* 0x00000804020b7981 */ /* 0x000ea8000c1e1900 */
[----:B--2---:R-:W-:Y:S01]  /*0220*/  STG.E desc[UR4][R4.64+0x8], R11 ;  /* 0x0000080b04007986 */ /* 0x004fe2000c101904 */
[----:B------:R-:W-:Y:S05]  /*0230*/  EXIT ;  /* 0x000000000000794d */ /* 0x000fea0003800000 */
.L_x_0:
[----:B------:R-:W-:-:S00]  /*0240*/  BRA `(.L_x_0) ;  /* 0xfffffffc00fc7947 */ /* 0x000fc0000383ffff */
[----:B------:R-:W-:-:S00]  /*0250*/  NOP ;  /* 0x0000000000007918 */ /* 0x000fc00000000000 */
        /* <DEDUP_REMOVED lines=10> */
.L_x_1:


//--------------------- .nv.shared.reserved.0     --------------------------
	.section	.nv.shared.reserved.0,"aw",@nobits
	.weak		__nv_reservedSMEM_offset_0_alias
	.size		__nv_reservedSMEM_offset_0_alias, 0, 64
	.other		__nv_reservedSMEM_offset_0_alias,@"STO_CUDA_RESERVED_SHARED STV_DEFAULT"
__nv_reservedSMEM_offset_0_alias:
	.zero		0
	.zero		64


//--------------------- .nv.constant0._Z45write_seismograms_transfer_from_device_kernelPKiS0_S0_PfPKfi --------------------------
	.section	.nv.constant0._Z45write_seismograms_transfer_from_device_kernelPKiS0_S0_PfPKfi,"a",@progbits
	.sectionflags	@""
	.align	4
.nv.constant0._Z45write_seismograms_transfer_from_device_kernelPKiS0_S0_PfPKfi:
	.zero		940


//--------------------- SYMBOLS --------------------------

	.type		.nv.reservedSmem.offset0,@object
	.size		.nv.reservedSmem.offset0,0x4
